//
// Generated by NVIDIA NVVM Compiler
//
// Compiler Build ID: CL-36424714
// Cuda compilation tools, release 13.0, V13.0.88
// Based on NVVM 20.0.0
//

.version 9.0
.target sm_100
.address_size 64

	// .globl	stochasticGradientDescentKernel

.visible .entry stochasticGradientDescentKernel(
	.param .u32 stochasticGradientDescentKernel_param_0,
	.param .f32 stochasticGradientDescentKernel_param_1,
	.param .f32 stochasticGradientDescentKernel_param_2,
	.param .u64 .ptr .align 1 stochasticGradientDescentKernel_param_3,
	.param .u64 .ptr .align 1 stochasticGradientDescentKernel_param_4
)
{
	.reg .pred 	%p<2>;
	.reg .b32 	%r<6>;
	.reg .b32 	%f<8>;
	.reg .b64 	%rd<8>;

	ld.param.u32 	%r2, [stochasticGradientDescentKernel_param_0];
	ld.param.f32 	%f1, [stochasticGradientDescentKernel_param_1];
	ld.param.f32 	%f2, [stochasticGradientDescentKernel_param_2];
	ld.param.u64 	%rd1, [stochasticGradientDescentKernel_param_3];
	ld.param.u64 	%rd2, [stochasticGradientDescentKernel_param_4];
	mov.u32 	%r3, %ntid.x;
	mov.u32 	%r4, %ctaid.x;
	mov.u32 	%r5, %tid.x;
	mad.lo.s32 	%r1, %r3, %r4, %r5;
	setp.ge.s32 	%p1, %r1, %r2;
	@%p1 bra 	$L__BB0_2;
	cvta.to.global.u64 	%rd3, %rd2;
	cvta.to.global.u64 	%rd4, %rd1;
	mul.f32 	%f3, %f1, %f2;
	mul.wide.s32 	%rd5, %r1, 4;
	add.s64 	%rd6, %rd3, %rd5;
	ld.global.f32 	%f4, [%rd6];
	mul.f32 	%f5, %f3, %f4;
	add.s64 	%rd7, %rd4, %rd5;
	ld.global.f32 	%f6, [%rd7];
	sub.f32 	%f7, %f6, %f5;
	st.global.f32 	[%rd7], %f7;
$L__BB0_2:
	ret;

}


// ===== COMPILED SASS (sm_100) =====

	.target	sm_100

	.elftype	@"ET_EXEC"


//--------------------- .note.nv.tkinfo           --------------------------
	.section	.note.nv.tkinfo,"",@"SHT_NOTE"
	.sectionflags	@"SHF_NOTE_NV_TKINFO"
	.tkinfo
        /*0018*/ 	.word	0x00000002
        /*0030*/ 	.string	""
        /*0030*/ 	.string	"ptxas"
        /*0030*/ 	.string	"Cuda compilation tools, release 13.0, V13.0.88"
        /*0030*/ 	.string	"Build cuda_13.0.r13.0/compiler.36424714_0"
        /*0030*/ 	.string	"-arch sm_100 -m 64 "



//--------------------- .note.nv.cuinfo           --------------------------
	.section	.note.nv.cuinfo,"",@"SHT_NOTE"
	.sectionflags	@"SHF_NOTE_NV_CUINFO"
        /*0018*/ 	.short	0x0002
        /*001a*/ 	.short	0x0064
        /*001c*/ 	.short	0x0082
	.zero		2


//--------------------- .nv.info                  --------------------------
	.section	.nv.info,"",@"SHT_CUDA_INFO"
	.align	4


	//----- nvinfo : EIATTR_REGCOUNT
	.align		4
        /*0000*/ 	.byte	0x04, 0x2f
        /*0002*/ 	.short	(.L_1 - .L_0)
	.align		4
.L_0:
        /*0004*/ 	.word	index@(stochasticGradientDescentKernel)
        /*0008*/ 	.word	0x0000000a


	//----- nvinfo : EIATTR_FRAME_SIZE
	.align		4
.L_1:
        /*000c*/ 	.byte	0x04, 0x11
        /*000e*/ 	.short	(.L_3 - .L_2)
	.align		4
.L_2:
        /*0010*/ 	.word	index@(stochasticGradientDescentKernel)
        /*0014*/ 	.word	0x00000000


	//----- nvinfo : EIATTR_MIN_STACK_SIZE
	.align		4
.L_3:
        /*0018*/ 	.byte	0x04, 0x12
        /*001a*/ 	.short	(.L_5 - .L_4)
	.align		4
.L_4:
        /*001c*/ 	.word	index@(stochasticGradientDescentKernel)
        /*0020*/ 	.word	0x00000000
.L_5:


//--------------------- .nv.compat                --------------------------
	.section	.nv.compat,"",@"SHT_CUDA_COMPAT_INFO"
	.align	4
        /*0000*/ 	.byte	0x02, 0x09, 0x00, 0x00, 0x02, 0x02, 0x01, 0x00, 0x02, 0x05, 0x05, 0x00, 0x03, 0x07, 0x01, 0x01
        /*0010*/ 	.byte	0x02, 0x03, 0x00, 0x00, 0x02, 0x06, 0x01, 0x00, 0x04, 0x0b, 0x08, 0x00, 0x09, 0x00, 0x00, 0x00
        /*0020*/ 	.byte	0x00, 0x00, 0x00, 0x00


//--------------------- .nv.info.stochasticGradientDescentKernel --------------------------
	.section	.nv.info.stochasticGradientDescentKernel,"",@"SHT_CUDA_INFO"
	.sectionflags	@""
	.align	4


	//----- nvinfo : EIATTR_CUDA_API_VERSION
	.align		4
        /*0000*/ 	.byte	0x04, 0x37
        /*0002*/ 	.short	(.L_7 - .L_6)
.L_6:
        /*0004*/ 	.word	0x00000082


	//----- nvinfo : EIATTR_KPARAM_INFO
	.align		4
.L_7:
        /*0008*/ 	.byte	0x04, 0x17
        /*000a*/ 	.short	(.L_9 - .L_8)
.L_8:
        /*000c*/ 	.word	0x00000000
        /*0010*/ 	.short	0x0004
        /*0012*/ 	.short	0x0018
        /*0014*/ 	.byte	0x00, 0xf5, 0x21, 0x00


	//----- nvinfo : EIATTR_KPARAM_INFO
	.align		4
.L_9:
        /*0018*/ 	.byte	0x04, 0x17
        /*001a*/ 	.short	(.L_11 - .L_10)
.L_10:
        /*001c*/ 	.word	0x00000000
        /*0020*/ 	.short	0x0003
        /*0022*/ 	.short	0x0010
        /*0024*/ 	.byte	0x00, 0xf5, 0x21, 0x00


	//----- nvinfo : EIATTR_KPARAM_INFO
	.align		4
.L_11:
        /*0028*/ 	.byte	0x04, 0x17
        /*002a*/ 	.short	(.L_13 - .L_12)
.L_12:
        /*002c*/ 	.word	0x00000000
        /*0030*/ 	.short	0x0002
        /*0032*/ 	.short	0x0008
        /*0034*/ 	.byte	0x00, 0xf0, 0x11, 0x00


	//----- nvinfo : EIATTR_KPARAM_INFO
	.align		4
.L_13:
        /*0038*/ 	.byte	0x04, 0x17
        /*003a*/ 	.short	(.L_15 - .L_14)
.L_14:
        /*003c*/ 	.word	0x00000000
        /*0040*/ 	.short	0x0001
        /*0042*/ 	.short	0x0004
        /*0044*/ 	.byte	0x00, 0xf0, 0x11, 0x00


	//----- nvinfo : EIATTR_KPARAM_INFO
	.align		4
.L_15:
        /*0048*/ 	.byte	0x04, 0x17
        /*004a*/ 	.short	(.L_17 - .L_16)
.L_16:
        /*004c*/ 	.word	0x00000000
        /*0050*/ 	.short	0x0000
        /*0052*/ 	.short	0x0000
        /*0054*/ 	.byte	0x00, 0xf0, 0x11, 0x00


	//----- nvinfo : EIATTR_SPARSE_MMA_MASK
	.align		4
.L_17:
        /*0058*/ 	.byte	0x03, 0x50
        /*005a*/ 	.short	0x0000


	//----- nvinfo : EIATTR_MAXREG_COUNT
	.align		4
        /*005c*/ 	.byte	0x03, 0x1b
        /*005e*/ 	.short	0x00ff


	//----- nvinfo : EIATTR_MERCURY_ISA_VERSION
	.align		4
        /*0060*/ 	.byte	0x03, 0x5f
        /*0062*/ 	.short	0x0101


	//----- nvinfo : EIATTR_VRC_CTA_INIT_COUNT
	.align		4
        /*0064*/ 	.byte	0x02, 0x4a
	.zero		1
	.zero		1


	//----- nvinfo : EIATTR_EXIT_INSTR_OFFSETS
	.align		4
        /*0068*/ 	.byte	0x04, 0x1c
        /*006a*/ 	.short	(.L_19 - .L_18)


	//   ....[0]....
.L_18:
        /*006c*/ 	.word	0x00000070


	//   ....[1]....
        /*0070*/ 	.word	0x00000140


	//----- nvinfo : EIATTR_CBANK_PARAM_SIZE
	.align		4
.L_19:
        /*0074*/ 	.byte	0x03, 0x19
        /*0076*/ 	.short	0x0020


	//----- nvinfo : EIATTR_PARAM_CBANK
	.align		4
        /*0078*/ 	.byte	0x04, 0x0a
        /*007a*/ 	.short	(.L_21 - .L_20)
	.align		4
.L_20:
        /*007c*/ 	.word	index@(.nv.constant0.stochasticGradientDescentKernel)
        /*0080*/ 	.short	0x0380
        /*0082*/ 	.short	0x0020


	//----- nvinfo : EIATTR_SW_WAR
	.align		4
.L_21:
        /*0084*/ 	.byte	0x04, 0x36
        /*0086*/ 	.short	(.L_23 - .L_22)
.L_22:
        /*0088*/ 	.word	0x00000008
.L_23:


//--------------------- .nv.callgraph             --------------------------
	.section	.nv.callgraph,"",@"SHT_CUDA_CALLGRAPH"
	.align	4
	.sectionentsize	8
	.align		4
        /*0000*/ 	.word	0x00000000
	.align		4
        /*0004*/ 	.word	0xffffffff
	.align		4
        /*0008*/ 	.word	0x00000000
	.align		4
        /*000c*/ 	.word	0xfffffffe
	.align		4
        /*0010*/ 	.word	0x00000000
	.align		4
        /*0014*/ 	.word	0xfffffffd
	.align		4
        /*0018*/ 	.word	0x00000000
	.align		4
        /*001c*/ 	.word	0xfffffffc


//--------------------- .text.stochasticGradientDescentKernel --------------------------
	.section	.text.stochasticGradientDescentKernel,"ax",@progbits
	.align	128
        .global         stochasticGradientDescentKernel
        .type           stochasticGradientDescentKernel,@function
        .size           stochasticGradientDescentKernel,(.L_x_1 - stochasticGradientDescentKernel)
        .other          stochasticGradientDescentKernel,@"STO_CUDA_ENTRY STV_DEFAULT"
stochasticGradientDescentKernel:
.text.stochasticGradientDescentKernel:
[----:B------:R-:W-:Y:S01]  /*0000*/  LDC R1, c[0x0][0x37c] ;  /* 0x0000df00ff017b82 */ /* 0x000fe20000000800 */
[----:B------:R-:W0:Y:S01]  /*0010*/  S2R R7, SR_CTAID.X ;  /* 0x0000000000077919 */ /* 0x000e220000002500 */
[----:B------:R-:W0:Y:S01]  /*0020*/  LDCU UR4, c[0x0][0x360] ;  /* 0x00006c00ff0477ac */ /* 0x000e220008000800 */
[----:B------:R-:W0:Y:S01]  /*0030*/  S2R R0, SR_TID.X ;  /* 0x0000000000007919 */ /* 0x000e220000002100 */
[----:B------:R-:W1:Y:S01]  /*0040*/  LDCU UR5, c[0x0][0x380] ;  /* 0x00007000ff0577ac */ /* 0x000e620008000800 */
[----:B0-----:R-:W-:-:S05]  /*0050*/  IMAD R7, R7, UR4, R0 ;  /* 0x0000000407077c24 */ /* 0x001fca000f8e0200 */
[----:B-1----:R-:W-:-:S13]  /*0060*/  ISETP.GE.AND P0, PT, R7, UR5, PT ;  /* 0x0000000507007c0c */ /* 0x002fda000bf06270 */
[----:B------:R-:W-:Y:S05]  /*0070*/  @P0 EXIT ;  /* 0x000000000000094d */ /* 0x000fea0003800000 */
[----:B------:R-:W0:Y:S01]  /*0080*/  LDC.64 R2, c[0x0][0x398] ;  /* 0x0000e600ff027b82 */ /* 0x000e220000000a00 */
[----:B------:R-:W1:Y:S01]  /*0090*/  LDCU.64 UR4, c[0x0][0x358] ;  /* 0x00006b00ff0477ac */ /* 0x000e620008000a00 */
[----:B------:R-:W2:Y:S06]  /*00a0*/  LDCU UR6, c[0x0][0x384] ;  /* 0x00007080ff0677ac */ /* 0x000eac0008000800 */
[----:B------:R-:W3:Y:S08]  /*00b0*/  LDC.64 R4, c[0x0][0x390] ;  /* 0x0000e400ff047b82 */ /* 0x000ef00000000a00 */
[----:B------:R-:W2:Y:S01]  /*00c0*/  LDC R0, c[0x0][0x388] ;  /* 0x0000e200ff007b82 */ /* 0x000ea20000000800 */
[----:B0-----:R-:W-:-:S06]  /*00d0*/  IMAD.WIDE R2, R7, 0x4, R2 ;  /* 0x0000000407027825 */ /* 0x001fcc00078e0202 */
[----:B-1----:R-:W4:Y:S01]  /*00e0*/  LDG.E R3, desc[UR4][R2.64] ;  /* 0x0000000402037981 */ /* 0x002f22000c1e1900 */
[----:B---3--:R-:W-:-:S05]  /*00f0*/  IMAD.WIDE R4, R7, 0x4, R4 ;  /* 0x0000000407047825 */ /* 0x008fca00078e0204 */
[----:B------:R-:W4:Y:S01]  /*0100*/  LDG.E R7, desc[UR4][R4.64] ;  /* 0x0000000404077981 */ /* 0x000f22000c1e1900 */
[----:B--2---:R-:W-:-:S04]  /*0110*/  FMUL R0, R0, UR6 ;  /* 0x0000000600007c20 */ /* 0x004fc80008400000 */
[----:B----4-:R-:W-:-:S05]  /*0120*/  FFMA R7, -R0, R3, R7 ;  /* 0x0000000300077223 */ /* 0x010fca0000000107 */
[----:B------:R-:W-:Y:S01]  /*0130*/  STG.E desc[UR4][R4.64], R7 ;  /* 0x0000000704007986 */ /* 0x000fe2000c101904 */
[----:B------:R-:W-:Y:S05]  /*0140*/  EXIT ;  /* 0x000000000000794d */ /* 0x000fea0003800000 */
.L_x_0:
[----:B------:R-:W-:-:S00]  /*0150*/  BRA `(.L_x_0) ;  /* 0xfffffffc00fc7947 */ /* 0x000fc0000383ffff */
[----:B------:R-:W-:-:S00]  /*0160*/  NOP ;  /* 0x0000000000007918 */ /* 0x000fc00000000000 */
        /* <DEDUP_REMOVED lines=9> */
.L_x_1:


//--------------------- .nv.shared.reserved.0     --------------------------
	.section	.nv.shared.reserved.0,"aw",@nobits
	.weak		__nv_reservedSMEM_offset_0_alias
	.size		__nv_reservedSMEM_offset_0_alias, 0, 64
	.other		__nv_reservedSMEM_offset_0_alias,@"STO_CUDA_RESERVED_SHARED STV_DEFAULT"
__nv_reservedSMEM_offset_0_alias:
	.zero		0
	.zero		64


//--------------------- .nv.constant0.stochasticGradientDescentKernel --------------------------
	.section	.nv.constant0.stochasticGradientDescentKernel,"a",@progbits
	.sectionflags	@""
	.align	4
.nv.constant0.stochasticGradientDescentKernel:
	.zero		928


//--------------------- SYMBOLS --------------------------

	.type		.nv.reservedSmem.offset0,@object
	.size		.nv.reservedSmem.offset0,0x4
